	.headerflags	@"EF_CUDA_TEXMODE_UNIFIED EF_CUDA_64BIT_ADDRESS EF_CUDA_ACCELERATORS EF_CUDA_SM90 EF_CUDA_VIRTUAL_SM(EF_CUDA_SM90)"
	.elftype	@"ET_EXEC"


//--------------------- .nv.info                  --------------------------
	.section	.nv.info,"",@"SHT_CUDA_INFO"
	.align	4


	//----- nvinfo : EIATTR_REGCOUNT
	.align		4
        /*0000*/ 	.byte	0x04, 0x2f
        /*0002*/ 	.short	(.L_3 - .L_2)
	.align		4
.L_2:
        /*0004*/ 	.word	index@(triton_poi_fused__native_batch_norm_legit_no_training_add_57)
        /*0008*/ 	.word	0x0000001a


	//----- nvinfo : EIATTR_MIN_STACK_SIZE
	.align		4
.L_3:
        /*000c*/ 	.byte	0x04, 0x12
        /*000e*/ 	.short	(.L_5 - .L_4)
	.align		4
.L_4:
        /*0010*/ 	.word	index@(triton_poi_fused__native_batch_norm_legit_no_training_add_57)
        /*0014*/ 	.word	0x00000000


	//----- nvinfo : EIATTR_FRAME_SIZE
	.align		4
.L_5:
        /*0018*/ 	.byte	0x04, 0x11
        /*001a*/ 	.short	(.L_7 - .L_6)
	.align		4
.L_6:
        /*001c*/ 	.word	index@(triton_poi_fused__native_batch_norm_legit_no_training_add_57)
        /*0020*/ 	.word	0x00000000


	//----- nvinfo : EIATTR_MIN_STACK_SIZE
	.align		4
.L_7:
        /*0024*/ 	.byte	0x04, 0x12
        /*0026*/ 	.short	(.L_9 - .L_8)
	.align		4
.L_8:
        /*0028*/ 	.word	index@(triton_poi_fused__native_batch_norm_legit_no_training_add_57)
        /*002c*/ 	.word	0x00000000
.L_9:


//--------------------- .nv.info.triton_poi_fused__native_batch_norm_legit_no_training_add_57 --------------------------
	.section	.nv.info.triton_poi_fused__native_batch_norm_legit_no_training_add_57,"",@"SHT_CUDA_INFO"
	.sectionflags	@""
	.align	4


	//----- nvinfo : EIATTR_CUDA_API_VERSION
	.align		4
        /*0000*/ 	.byte	0x04, 0x37
        /*0002*/ 	.short	(.L_11 - .L_10)
.L_10:
        /*0004*/ 	.word	0x0000007c


	//----- nvinfo : EIATTR_KPARAM_INFO
	.align		4
.L_11:
        /*0008*/ 	.byte	0x04, 0x17
        /*000a*/ 	.short	(.L_13 - .L_12)
.L_12:
        /*000c*/ 	.word	0x00000000
        /*0010*/ 	.short	0x0007
        /*0012*/ 	.short	0x0038
        /*0014*/ 	.byte	0x00, 0xf0, 0x11, 0x00


	//----- nvinfo : EIATTR_KPARAM_INFO
	.align		4
.L_13:
        /*0018*/ 	.byte	0x04, 0x17
        /*001a*/ 	.short	(.L_15 - .L_14)
.L_14:
        /*001c*/ 	.word	0x00000000
        /*0020*/ 	.short	0x0006
        /*0022*/ 	.short	0x0030
        /*0024*/ 	.byte	0x00, 0xf4, 0x21, 0x00


	//----- nvinfo : EIATTR_KPARAM_INFO
	.align		4
.L_15:
        /*0028*/ 	.byte	0x04, 0x17
        /*002a*/ 	.short	(.L_17 - .L_16)
.L_16:
        /*002c*/ 	.word	0x00000000
        /*0030*/ 	.short	0x0005
        /*0032*/ 	.short	0x0028
        /*0034*/ 	.byte	0x00, 0xf4, 0x21, 0x00


	//----- nvinfo : EIATTR_KPARAM_INFO
	.align		4
.L_17:
        /*0038*/ 	.byte	0x04, 0x17
        /*003a*/ 	.short	(.L_19 - .L_18)
.L_18:
        /*003c*/ 	.word	0x00000000
        /*0040*/ 	.short	0x0004
        /*0042*/ 	.short	0x0020
        /*0044*/ 	.byte	0x00, 0xf4, 0x21, 0x00


	//----- nvinfo : EIATTR_KPARAM_INFO
	.align		4
.L_19:
        /*0048*/ 	.byte	0x04, 0x17
        /*004a*/ 	.short	(.L_21 - .L_20)
.L_20:
        /*004c*/ 	.word	0x00000000
        /*0050*/ 	.short	0x0003
        /*0052*/ 	.short	0x0018
        /*0054*/ 	.byte	0x00, 0xf4, 0x21, 0x00


	//----- nvinfo : EIATTR_KPARAM_INFO
	.align		4
.L_21:
        /*0058*/ 	.byte	0x04, 0x17
        /*005a*/ 	.short	(.L_23 - .L_22)
.L_22:
        /*005c*/ 	.word	0x00000000
        /*0060*/ 	.short	0x0002
        /*0062*/ 	.short	0x0010
        /*0064*/ 	.byte	0x00, 0xf4, 0x21, 0x00


	//----- nvinfo : EIATTR_KPARAM_INFO
	.align		4
.L_23:
        /*0068*/ 	.byte	0x04, 0x17
        /*006a*/ 	.short	(.L_25 - .L_24)
.L_24:
        /*006c*/ 	.word	0x00000000
        /*0070*/ 	.short	0x0001
        /*0072*/ 	.short	0x0008
        /*0074*/ 	.byte	0x00, 0xf4, 0x21, 0x00


	//----- nvinfo : EIATTR_KPARAM_INFO
	.align		4
.L_25:
        /*0078*/ 	.byte	0x04, 0x17
        /*007a*/ 	.short	(.L_27 - .L_26)
.L_26:
        /*007c*/ 	.word	0x00000000
        /*0080*/ 	.short	0x0000
        /*0082*/ 	.short	0x0000
        /*0084*/ 	.byte	0x00, 0xf4, 0x21, 0x00


	//----- nvinfo : EIATTR_SPARSE_MMA_MASK
	.align		4
.L_27:
        /*0088*/ 	.byte	0x03, 0x50
        /*008a*/ 	.short	0x0000


	//----- nvinfo : EIATTR_MAXREG_COUNT
	.align		4
        /*008c*/ 	.byte	0x03, 0x1b
        /*008e*/ 	.short	0x00ff


	//----- nvinfo : EIATTR_EXIT_INSTR_OFFSETS
	.align		4
        /*0090*/ 	.byte	0x04, 0x1c
        /*0092*/ 	.short	(.L_29 - .L_28)


	//   ....[0]....
.L_28:
        /*0094*/ 	.word	0x00000430


	//   ....[1]....
        /*0098*/ 	.word	0x00000450


	//----- nvinfo : EIATTR_REQNTID
	.align		4
.L_29:
        /*009c*/ 	.byte	0x04, 0x10
        /*009e*/ 	.short	(.L_31 - .L_30)
.L_30:
        /*00a0*/ 	.word	0x00000080
        /*00a4*/ 	.word	0x00000001
        /*00a8*/ 	.word	0x00000001


	//----- nvinfo : EIATTR_CBANK_PARAM_SIZE
	.align		4
.L_31:
        /*00ac*/ 	.byte	0x03, 0x19
        /*00ae*/ 	.short	0x003c


	//----- nvinfo : EIATTR_PARAM_CBANK
	.align		4
        /*00b0*/ 	.byte	0x04, 0x0a
        /*00b2*/ 	.short	(.L_33 - .L_32)
	.align		4
.L_32:
        /*00b4*/ 	.word	index@(.nv.constant0.triton_poi_fused__native_batch_norm_legit_no_training_add_57)
        /*00b8*/ 	.short	0x0210
        /*00ba*/ 	.short	0x003c


	//----- nvinfo : EIATTR_SW_WAR
	.align		4
.L_33:
        /*00bc*/ 	.byte	0x04, 0x36
        /*00be*/ 	.short	(.L_35 - .L_34)
.L_34:
        /*00c0*/ 	.word	0x00000008
.L_35:


//--------------------- .nv.callgraph             --------------------------
	.section	.nv.callgraph,"",@"SHT_CUDA_CALLGRAPH"
	.align	4
	.sectionentsize	8
	.align		4
        /*0000*/ 	.word	0x00000000
	.align		4
        /*0004*/ 	.word	0xffffffff
	.align		4
        /*0008*/ 	.word	0x00000000
	.align		4
        /*000c*/ 	.word	0xfffffffe
	.align		4
        /*0010*/ 	.word	0x00000000
	.align		4
        /*0014*/ 	.word	0xfffffffd
	.align		4
        /*0018*/ 	.word	0x00000000
	.align		4
        /*001c*/ 	.word	0xfffffffc


//--------------------- .nv.constant4             --------------------------
	.section	.nv.constant4,"a",@progbits
	.align	8
	.align		8
.nv.constant4:
        /*0000*/ 	.dword	_$_str
	.align		8
        /*0008*/ 	.dword	_$_str_$_2


//--------------------- .text.triton_poi_fused__native_batch_norm_legit_no_training_add_57 --------------------------
	.section	.text.triton_poi_fused__native_batch_norm_legit_no_training_add_57,"ax",@progbits
	.align	128
        .global         triton_poi_fused__native_batch_norm_legit_no_training_add_57
        .type           triton_poi_fused__native_batch_norm_legit_no_training_add_57,@function
        .size           triton_poi_fused__native_batch_norm_legit_no_training_add_57,(.L_x_1 - triton_poi_fused__native_batch_norm_legit_no_training_add_57)
        .other          triton_poi_fused__native_batch_norm_legit_no_training_add_57,@"STO_CUDA_ENTRY STV_DEFAULT"
triton_poi_fused__native_batch_norm_legit_no_training_add_57:
.text.triton_poi_fused__native_batch_norm_legit_no_training_add_57:
[----:B------:R-:W0:Y:S01]  /*0000*/  LDC R1, c[0x0][0x28] ;  /* 0x00000a00ff017b82 */ /* 0x000e220000000800 */
[----:B------:R-:W1:Y:S07]  /*0010*/  S2R R0, SR_TID.X ;  /* 0x0000000000007919 */ /* 0x000e6e0000002100 */
[----:B------:R-:W2:Y:S01]  /*0020*/  LDC.64 R12, c[0x0][0x228] ;  /* 0x00008a00ff0c7b82 */ /* 0x000ea20000000a00 */
[----:B------:R-:W-:Y:S01]  /*0030*/  CS2R R4, SRZ ;  /* 0x0000000000047805 */ /* 0x000fe2000001ff00 */
[----:B------:R-:W-:Y:S01]  /*0040*/  ULDC.64 UR4, c[0x0][0x208] ;  /* 0x0000820000047ab9 */ /* 0x000fe20000000a00 */
[----:B------:R-:W3:Y:S05]  /*0050*/  S2R R3, SR_CTAID.X ;  /* 0x0000000000037919 */ /* 0x000eea0000002500 */
[----:B------:R-:W4:Y:S08]  /*0060*/  LDC.64 R16, c[0x0][0x218] ;  /* 0x00008600ff107b82 */ /* 0x000f300000000a00 */
[----:B------:R-:W5:Y:S08]  /*0070*/  LDC.64 R18, c[0x0][0x220] ;  /* 0x00008800ff127b82 */ /* 0x000f700000000a00 */
[----:B------:R-:W5:Y:S01]  /*0080*/  LDC.64 R20, c[0x0][0x230] ;  /* 0x00008c00ff147b82 */ /* 0x000f620000000a00 */
[----:B-1----:R-:W-:-:S07]  /*0090*/  SHF.L.U32 R0, R0, 0x1, RZ ;  /* 0x0000000100007819 */ /* 0x002fce00000006ff */
[----:B------:R-:W1:Y:S01]  /*00a0*/  LDC.64 R22, c[0x0][0x238] ;  /* 0x00008e00ff167b82 */ /* 0x000e620000000a00 */
[----:B------:R-:W-:-:S04]  /*00b0*/  LOP3.LUT R0, R0, 0xfe, RZ, 0xc0, !PT ;  /* 0x000000fe00007812 */ /* 0x000fc800078ec0ff */
[----:B---3--:R-:W-:-:S03]  /*00c0*/  LEA R0, R3, R0, 0x8 ;  /* 0x0000000003007211 */ /* 0x008fc600078e40ff */
[----:B------:R-:W3:Y:S01]  /*00d0*/  LDC.64 R8, c[0x0][0x210] ;  /* 0x00008400ff087b82 */ /* 0x000ee20000000a00 */
[C---:B------:R-:W-:Y:S01]  /*00e0*/  ISETP.GE.AND P4, PT, R0.reuse, 0x2800, PT ;  /* 0x000028000000780c */ /* 0x040fe20003f86270 */
[----:B------:R-:W-:-:S05]  /*00f0*/  IMAD.HI R2, R0, 0x66666667, RZ ;  /* 0x6666666700027827 */ /* 0x000fca00078e02ff */
[----:B------:R-:W-:-:S04]  /*0100*/  SHF.R.U32.HI R3, RZ, 0x1f, R2 ;  /* 0x0000001fff037819 */ /* 0x000fc80000011602 */
[----:B------:R-:W-:-:S05]  /*0110*/  LEA.HI.SX32 R3, R2, R3, 0x18 ;  /* 0x0000000302037211 */ /* 0x000fca00078fc2ff */
[----:B------:R-:W-:-:S04]  /*0120*/  IMAD R10, R3, -0x280, R0 ;  /* 0xfffffd80030a7824 */ /* 0x000fc800078e0200 */
[----:B--2---:R-:W-:-:S05]  /*0130*/  IMAD.WIDE R12, R10, 0x4, R12 ;  /* 0x000000040a0c7825 */ /* 0x004fca00078e020c */
[----:B------:R2:W3:Y:S01]  /*0140*/  @!P4 LDG.E.EL.64 R4, desc[UR4][R12.64] ;  /* 0x000000040c04c981 */ /* 0x0004e2000c2e1b00 */
[----:B------:R-:W-:Y:S02]  /*0150*/  CS2R R2, SRZ ;  /* 0x0000000000027805 */ /* 0x000fe4000001ff00 */
[----:B------:R-:W-:Y:S01]  /*0160*/  CS2R R6, SRZ ;  /* 0x0000000000067805 */ /* 0x000fe2000001ff00 */
[----:B----4-:R-:W-:-:S04]  /*0170*/  IMAD.WIDE R16, R0, 0x4, R16 ;  /* 0x0000000400107825 */ /* 0x010fc800078e0210 */
[C---:B-----5:R-:W-:Y:S01]  /*0180*/  IMAD.WIDE R18, R10.reuse, 0x4, R18 ;  /* 0x000000040a127825 */ /* 0x060fe200078e0212 */
[----:B------:R-:W4:Y:S01]  /*0190*/  @!P4 LDG.E.64 R2, desc[UR4][R16.64] ;  /* 0x000000041002c981 */ /* 0x000f22000c1e1b00 */
[----:B--2---:R-:W-:Y:S02]  /*01a0*/  CS2R R12, SRZ ;  /* 0x00000000000c7805 */ /* 0x004fe4000001ff00 */
[C---:B0-----:R-:W-:Y:S01]  /*01b0*/  IMAD.WIDE R20, R10.reuse, 0x4, R20 ;  /* 0x000000040a147825 */ /* 0x041fe200078e0214 */
[----:B------:R-:W4:Y:S03]  /*01c0*/  @!P4 LDG.E.EL.64 R6, desc[UR4][R18.64] ;  /* 0x000000041206c981 */ /* 0x000f26000c2e1b00 */
[----:B-1----:R-:W-:Y:S01]  /*01d0*/  IMAD.WIDE R22, R10, 0x4, R22 ;  /* 0x000000040a167825 */ /* 0x002fe200078e0216 */
[----:B------:R-:W-:Y:S02]  /*01e0*/  CS2R R10, SRZ ;  /* 0x00000000000a7805 */ /* 0x000fe4000001ff00 */
[----:B------:R-:W-:Y:S01]  /*01f0*/  CS2R R14, SRZ ;  /* 0x00000000000e7805 */ /* 0x000fe2000001ff00 */
[----:B------:R-:W2:Y:S01]  /*0200*/  @!P4 LDG.E.EL.64 R12, desc[UR4][R20.64] ;  /* 0x00000004140cc981 */ /* 0x000ea2000c2e1b00 */
[----:B---3--:R-:W-:-:S03]  /*0210*/  IMAD.WIDE R8, R0, 0x4, R8 ;  /* 0x0000000400087825 */ /* 0x008fc600078e0208 */
[----:B------:R-:W2:Y:S04]  /*0220*/  @!P4 LDG.E.EL.64 R10, desc[UR4][R22.64] ;  /* 0x00000004160ac981 */ /* 0x000ea8000c2e1b00 */
[----:B------:R0:W3:Y:S02]  /*0230*/  @!P4 LDG.E.64 R14, desc[UR4][R8.64] ;  /* 0x00000004080ec981 */ /* 0x0000e4000c1e1b00 */
[----:B0-----:R-:W-:Y:S01]  /*0240*/  HFMA2.MMA R8, -RZ, RZ, 1.625, 0 ;  /* 0x3e800000ff087435 */ /* 0x001fe200000001ff */
[----:B------:R-:W-:Y:S01]  /*0250*/  FADD R4, R4, 9.9999997473787516356e-06 ;  /* 0x3727c5ac04047421 */ /* 0x000fe20000000000 */
[----:B------:R-:W-:-:S03]  /*0260*/  FADD R5, R5, 9.9999997473787516356e-06 ;  /* 0x3727c5ac05057421 */ /* 0x000fc60000000000 */
[----:B------:R-:W0:Y:S08]  /*0270*/  MUFU.SQRT R16, R4 ;  /* 0x0000000400107308 */ /* 0x000e300000002000 */
[----:B------:R1:W5:Y:S01]  /*0280*/  MUFU.SQRT R17, R5 ;  /* 0x0000000500117308 */ /* 0x0003620000002000 */
[----:B----4-:R-:W-:Y:S01]  /*0290*/  FADD R3, -R7, R3 ;  /* 0x0000000307037221 */ /* 0x010fe20000000100 */
[----:B------:R-:W-:Y:S01]  /*02a0*/  FADD R2, -R6, R2 ;  /* 0x0000000206027221 */ /* 0x000fe20000000100 */
[----:B0-----:R-:W-:-:S02]  /*02b0*/  FSETP.GT.AND P0, PT, R16, 8.50705917302346158658e+37, PT ;  /* 0x7e8000001000780b */ /* 0x001fc40003f04000 */
[----:B------:R-:W-:Y:S01]  /*02c0*/  FSETP.GEU.AND P2, PT, R16, 1.175494350822287508e-38, PT ;  /* 0x008000001000780b */ /* 0x000fe20003f4e000 */
[----:B-1----:R-:W0:Y:S01]  /*02d0*/  LDC.64 R4, c[0x0][0x240] ;  /* 0x00009000ff047b82 */ /* 0x002e220000000a00 */
[C---:B------:R-:W-:Y:S02]  /*02e0*/  FSEL R9, R8.reuse, 1, P0 ;  /* 0x3f80000008097808 */ /* 0x040fe40000000000 */
[C---:B-----5:R-:W-:Y:S02]  /*02f0*/  FSETP.GT.AND P1, PT, R17.reuse, 8.50705917302346158658e+37, PT ;  /* 0x7e8000001100780b */ /* 0x060fe40003f24000 */
[----:B------:R-:W-:Y:S02]  /*0300*/  FSETP.GEU.AND P3, PT, R17, 1.175494350822287508e-38, PT ;  /* 0x008000001100780b */ /* 0x000fe40003f6e000 */
[----:B------:R-:W-:-:S03]  /*0310*/  FSEL R8, R8, 1, P1 ;  /* 0x3f80000008087808 */ /* 0x000fc60000800000 */
[----:B------:R-:W-:Y:S02]  /*0320*/  @P0 FMUL R16, R16, 0.25 ;  /* 0x3e80000010100820 */ /* 0x000fe40000400000 */
[----:B------:R-:W-:Y:S02]  /*0330*/  @!P2 FMUL R9, R9, 16777216 ;  /* 0x4b8000000909a820 */ /* 0x000fe40000400000 */
[----:B------:R-:W-:Y:S02]  /*0340*/  @!P2 FMUL R16, R16, 16777216 ;  /* 0x4b8000001010a820 */ /* 0x000fe40000400000 */
[----:B------:R-:W-:-:S04]  /*0350*/  @P1 FMUL R17, R17, 0.25 ;  /* 0x3e80000011111820 */ /* 0x000fc80000400000 */
[----:B------:R-:W1:Y:S01]  /*0360*/  MUFU.RCP R16, R16 ;  /* 0x0000001000107308 */ /* 0x000e620000001000 */
[----:B------:R-:W-:Y:S01]  /*0370*/  @!P3 FMUL R8, R8, 16777216 ;  /* 0x4b8000000808b820 */ /* 0x000fe20000400000 */
[----:B------:R-:W-:Y:S01]  /*0380*/  @!P3 FMUL R17, R17, 16777216 ;  /* 0x4b8000001111b820 */ /* 0x000fe20000400000 */
[----:B0-----:R-:W-:-:S05]  /*0390*/  IMAD.WIDE R4, R0, 0x4, R4 ;  /* 0x0000000400047825 */ /* 0x001fca00078e0204 */
[----:B------:R-:W0:Y:S01]  /*03a0*/  MUFU.RCP R17, R17 ;  /* 0x0000001100117308 */ /* 0x000e220000001000 */
[----:B-1----:R-:W-:-:S04]  /*03b0*/  FMUL R9, R16, R9 ;  /* 0x0000000910097220 */ /* 0x002fc80000400000 */
[----:B------:R-:W-:Y:S01]  /*03c0*/  FMUL R9, R2, R9 ;  /* 0x0000000902097220 */ /* 0x000fe20000400000 */
[----:B0-----:R-:W-:-:S03]  /*03d0*/  FMUL R8, R17, R8 ;  /* 0x0000000811087220 */ /* 0x001fc60000400000 */
[----:B--2---:R-:W-:Y:S01]  /*03e0*/  FFMA R9, R9, R12, R10 ;  /* 0x0000000c09097223 */ /* 0x004fe2000000000a */
[----:B------:R-:W-:-:S03]  /*03f0*/  FMUL R8, R3, R8 ;  /* 0x0000000803087220 */ /* 0x000fc60000400000 */
[----:B---3--:R-:W-:Y:S01]  /*0400*/  FADD R14, R9, R14 ;  /* 0x0000000e090e7221 */ /* 0x008fe20000000000 */
[----:B------:R-:W-:-:S04]  /*0410*/  FFMA R8, R8, R13, R11 ;  /* 0x0000000d08087223 */ /* 0x000fc8000000000b */
[----:B------:R-:W-:Y:S01]  /*0420*/  FADD R15, R8, R15 ;  /* 0x0000000f080f7221 */ /* 0x000fe20000000000 */
[----:B------:R-:W-:Y:S06]  /*0430*/  @P4 EXIT ;  /* 0x000000000000494d */ /* 0x000fec0003800000 */
[----:B------:R-:W-:Y:S01]  /*0440*/  STG.E.64 desc[UR4][R4.64], R14 ;  /* 0x0000000e04007986 */ /* 0x000fe2000c101b04 */
[----:B------:R-:W-:Y:S05]  /*0450*/  EXIT ;  /* 0x000000000000794d */ /* 0x000fea0003800000 */
.L_x_0:
[----:B------:R-:W-:-:S00]  /*0460*/  BRA `(.L_x_0) ;  /* 0xfffffffc00fc7947 */ /* 0x000fc0000383ffff */
[----:B------:R-:W-:-:S00]  /*0470*/  NOP ;  /* 0x0000000000007918 */ /* 0x000fc00000000000 */
        /* <DEDUP_REMOVED lines=8> */
.L_x_1:


//--------------------- .nv.global.init           --------------------------
	.section	.nv.global.init,"aw",@progbits
.nv.global.init:
	.type		_$_str,@object
	.size		_$_str,(_$_str_$_2 - _$_str)
_$_str:
        /*0000*/ 	.byte	0x5f, 0x5f, 0x43, 0x55, 0x44, 0x41, 0x5f, 0x46, 0x54, 0x5a, 0x00
	.type		_$_str_$_2,@object
	.size		_$_str_$_2,(.L_1 - _$_str_$_2)
_$_str_$_2:
        /*000b*/ 	.byte	0x5f, 0x5f, 0x43, 0x55, 0x44, 0x41, 0x5f, 0x50, 0x52, 0x45, 0x43, 0x5f, 0x53, 0x51, 0x52, 0x54
        /*001b*/ 	.byte	0x00
.L_1:


//--------------------- .nv.constant0.triton_poi_fused__native_batch_norm_legit_no_training_add_57 --------------------------
	.section	.nv.constant0.triton_poi_fused__native_batch_norm_legit_no_training_add_57,"a",@progbits
	.sectionflags	@""
	.align	4
.nv.constant0.triton_poi_fused__native_batch_norm_legit_no_training_add_57:
	.zero		588
